//
// Generated by NVIDIA NVVM Compiler
//
// Compiler Build ID: CL-36424714
// Cuda compilation tools, release 13.0, V13.0.88
// Based on NVVM 20.0.0
//

.version 9.0
.target sm_100
.address_size 64

	// .globl	_Z16computeDistancesPfS_S_jj

.visible .entry _Z16computeDistancesPfS_S_jj(
	.param .u64 .ptr .align 1 _Z16computeDistancesPfS_S_jj_param_0,
	.param .u64 .ptr .align 1 _Z16computeDistancesPfS_S_jj_param_1,
	.param .u64 .ptr .align 1 _Z16computeDistancesPfS_S_jj_param_2,
	.param .u32 _Z16computeDistancesPfS_S_jj_param_3,
	.param .u32 _Z16computeDistancesPfS_S_jj_param_4
)
{
	.reg .pred 	%p<10>;
	.reg .b32 	%r<62>;
	.reg .b32 	%f<142>;
	.reg .b64 	%rd<78>;

	ld.param.u64 	%rd7, [_Z16computeDistancesPfS_S_jj_param_0];
	ld.param.u64 	%rd8, [_Z16computeDistancesPfS_S_jj_param_1];
	ld.param.u64 	%rd6, [_Z16computeDistancesPfS_S_jj_param_2];
	ld.param.u32 	%r21, [_Z16computeDistancesPfS_S_jj_param_3];
	ld.param.u32 	%r22, [_Z16computeDistancesPfS_S_jj_param_4];
	cvta.to.global.u64 	%rd1, %rd8;
	cvta.to.global.u64 	%rd2, %rd7;
	mov.u32 	%r23, %ctaid.x;
	mov.u32 	%r24, %ntid.x;
	mov.u32 	%r25, %tid.x;
	mad.lo.s32 	%r1, %r23, %r24, %r25;
	mul.lo.s32 	%r2, %r22, %r21;
	setp.eq.s32 	%p1, %r2, 0;
	mov.f32 	%f141, 0f00000000;
	@%p1 bra 	$L__BB0_13;
	mul.lo.s32 	%r3, %r2, %r1;
	and.b32  	%r4, %r2, 15;
	setp.lt.u32 	%p2, %r2, 16;
	mov.f32 	%f141, 0f00000000;
	mov.b32 	%r58, 0;
	@%p2 bra 	$L__BB0_4;
	and.b32  	%r58, %r2, -16;
	mov.f32 	%f141, 0f00000000;
	mov.b32 	%r56, 0;
$L__BB0_3:
	.pragma "nounroll";
	mul.wide.u32 	%rd9, %r56, 4;
	add.s64 	%rd10, %rd2, %rd9;
	ld.global.f32 	%f18, [%rd10];
	add.s32 	%r28, %r56, %r3;
	mul.wide.u32 	%rd11, %r28, 4;
	add.s64 	%rd12, %rd1, %rd11;
	ld.global.f32 	%f19, [%rd12];
	sub.f32 	%f20, %f18, %f19;
	fma.rn.f32 	%f21, %f20, %f20, %f141;
	ld.global.f32 	%f22, [%rd10+4];
	add.s32 	%r29, %r28, 1;
	mul.wide.u32 	%rd13, %r29, 4;
	add.s64 	%rd14, %rd1, %rd13;
	ld.global.f32 	%f23, [%rd14];
	sub.f32 	%f24, %f22, %f23;
	fma.rn.f32 	%f25, %f24, %f24, %f21;
	ld.global.f32 	%f26, [%rd10+8];
	add.s32 	%r30, %r28, 2;
	mul.wide.u32 	%rd15, %r30, 4;
	add.s64 	%rd16, %rd1, %rd15;
	ld.global.f32 	%f27, [%rd16];
	sub.f32 	%f28, %f26, %f27;
	fma.rn.f32 	%f29, %f28, %f28, %f25;
	ld.global.f32 	%f30, [%rd10+12];
	add.s32 	%r31, %r28, 3;
	mul.wide.u32 	%rd17, %r31, 4;
	add.s64 	%rd18, %rd1, %rd17;
	ld.global.f32 	%f31, [%rd18];
	sub.f32 	%f32, %f30, %f31;
	fma.rn.f32 	%f33, %f32, %f32, %f29;
	ld.global.f32 	%f34, [%rd10+16];
	add.s32 	%r32, %r28, 4;
	mul.wide.u32 	%rd19, %r32, 4;
	add.s64 	%rd20, %rd1, %rd19;
	ld.global.f32 	%f35, [%rd20];
	sub.f32 	%f36, %f34, %f35;
	fma.rn.f32 	%f37, %f36, %f36, %f33;
	ld.global.f32 	%f38, [%rd10+20];
	add.s32 	%r33, %r28, 5;
	mul.wide.u32 	%rd21, %r33, 4;
	add.s64 	%rd22, %rd1, %rd21;
	ld.global.f32 	%f39, [%rd22];
	sub.f32 	%f40, %f38, %f39;
	fma.rn.f32 	%f41, %f40, %f40, %f37;
	ld.global.f32 	%f42, [%rd10+24];
	add.s32 	%r34, %r28, 6;
	mul.wide.u32 	%rd23, %r34, 4;
	add.s64 	%rd24, %rd1, %rd23;
	ld.global.f32 	%f43, [%rd24];
	sub.f32 	%f44, %f42, %f43;
	fma.rn.f32 	%f45, %f44, %f44, %f41;
	ld.global.f32 	%f46, [%rd10+28];
	add.s32 	%r35, %r28, 7;
	mul.wide.u32 	%rd25, %r35, 4;
	add.s64 	%rd26, %rd1, %rd25;
	ld.global.f32 	%f47, [%rd26];
	sub.f32 	%f48, %f46, %f47;
	fma.rn.f32 	%f49, %f48, %f48, %f45;
	ld.global.f32 	%f50, [%rd10+32];
	add.s32 	%r36, %r28, 8;
	mul.wide.u32 	%rd27, %r36, 4;
	add.s64 	%rd28, %rd1, %rd27;
	ld.global.f32 	%f51, [%rd28];
	sub.f32 	%f52, %f50, %f51;
	fma.rn.f32 	%f53, %f52, %f52, %f49;
	ld.global.f32 	%f54, [%rd10+36];
	add.s32 	%r37, %r28, 9;
	mul.wide.u32 	%rd29, %r37, 4;
	add.s64 	%rd30, %rd1, %rd29;
	ld.global.f32 	%f55, [%rd30];
	sub.f32 	%f56, %f54, %f55;
	fma.rn.f32 	%f57, %f56, %f56, %f53;
	ld.global.f32 	%f58, [%rd10+40];
	add.s32 	%r38, %r28, 10;
	mul.wide.u32 	%rd31, %r38, 4;
	add.s64 	%rd32, %rd1, %rd31;
	ld.global.f32 	%f59, [%rd32];
	sub.f32 	%f60, %f58, %f59;
	fma.rn.f32 	%f61, %f60, %f60, %f57;
	ld.global.f32 	%f62, [%rd10+44];
	add.s32 	%r39, %r28, 11;
	mul.wide.u32 	%rd33, %r39, 4;
	add.s64 	%rd34, %rd1, %rd33;
	ld.global.f32 	%f63, [%rd34];
	sub.f32 	%f64, %f62, %f63;
	fma.rn.f32 	%f65, %f64, %f64, %f61;
	ld.global.f32 	%f66, [%rd10+48];
	add.s32 	%r40, %r28, 12;
	mul.wide.u32 	%rd35, %r40, 4;
	add.s64 	%rd36, %rd1, %rd35;
	ld.global.f32 	%f67, [%rd36];
	sub.f32 	%f68, %f66, %f67;
	fma.rn.f32 	%f69, %f68, %f68, %f65;
	ld.global.f32 	%f70, [%rd10+52];
	add.s32 	%r41, %r28, 13;
	mul.wide.u32 	%rd37, %r41, 4;
	add.s64 	%rd38, %rd1, %rd37;
	ld.global.f32 	%f71, [%rd38];
	sub.f32 	%f72, %f70, %f71;
	fma.rn.f32 	%f73, %f72, %f72, %f69;
	ld.global.f32 	%f74, [%rd10+56];
	add.s32 	%r42, %r28, 14;
	mul.wide.u32 	%rd39, %r42, 4;
	add.s64 	%rd40, %rd1, %rd39;
	ld.global.f32 	%f75, [%rd40];
	sub.f32 	%f76, %f74, %f75;
	fma.rn.f32 	%f77, %f76, %f76, %f73;
	ld.global.f32 	%f78, [%rd10+60];
	add.s32 	%r43, %r28, 15;
	mul.wide.u32 	%rd41, %r43, 4;
	add.s64 	%rd42, %rd1, %rd41;
	ld.global.f32 	%f79, [%rd42];
	sub.f32 	%f80, %f78, %f79;
	fma.rn.f32 	%f141, %f80, %f80, %f77;
	add.s32 	%r56, %r56, 16;
	setp.ne.s32 	%p3, %r56, %r58;
	@%p3 bra 	$L__BB0_3;
$L__BB0_4:
	setp.eq.s32 	%p4, %r4, 0;
	@%p4 bra 	$L__BB0_13;
	and.b32  	%r9, %r2, 7;
	setp.lt.u32 	%p5, %r4, 8;
	@%p5 bra 	$L__BB0_7;
	mul.wide.u32 	%rd43, %r58, 4;
	add.s64 	%rd44, %rd2, %rd43;
	ld.global.f32 	%f82, [%rd44];
	add.s32 	%r44, %r58, %r3;
	mul.wide.u32 	%rd45, %r44, 4;
	add.s64 	%rd46, %rd1, %rd45;
	ld.global.f32 	%f83, [%rd46];
	sub.f32 	%f84, %f82, %f83;
	fma.rn.f32 	%f85, %f84, %f84, %f141;
	ld.global.f32 	%f86, [%rd44+4];
	add.s32 	%r45, %r44, 1;
	mul.wide.u32 	%rd47, %r45, 4;
	add.s64 	%rd48, %rd1, %rd47;
	ld.global.f32 	%f87, [%rd48];
	sub.f32 	%f88, %f86, %f87;
	fma.rn.f32 	%f89, %f88, %f88, %f85;
	ld.global.f32 	%f90, [%rd44+8];
	add.s32 	%r46, %r44, 2;
	mul.wide.u32 	%rd49, %r46, 4;
	add.s64 	%rd50, %rd1, %rd49;
	ld.global.f32 	%f91, [%rd50];
	sub.f32 	%f92, %f90, %f91;
	fma.rn.f32 	%f93, %f92, %f92, %f89;
	ld.global.f32 	%f94, [%rd44+12];
	add.s32 	%r47, %r44, 3;
	mul.wide.u32 	%rd51, %r47, 4;
	add.s64 	%rd52, %rd1, %rd51;
	ld.global.f32 	%f95, [%rd52];
	sub.f32 	%f96, %f94, %f95;
	fma.rn.f32 	%f97, %f96, %f96, %f93;
	ld.global.f32 	%f98, [%rd44+16];
	add.s32 	%r48, %r44, 4;
	mul.wide.u32 	%rd53, %r48, 4;
	add.s64 	%rd54, %rd1, %rd53;
	ld.global.f32 	%f99, [%rd54];
	sub.f32 	%f100, %f98, %f99;
	fma.rn.f32 	%f101, %f100, %f100, %f97;
	ld.global.f32 	%f102, [%rd44+20];
	add.s32 	%r49, %r44, 5;
	mul.wide.u32 	%rd55, %r49, 4;
	add.s64 	%rd56, %rd1, %rd55;
	ld.global.f32 	%f103, [%rd56];
	sub.f32 	%f104, %f102, %f103;
	fma.rn.f32 	%f105, %f104, %f104, %f101;
	ld.global.f32 	%f106, [%rd44+24];
	add.s32 	%r50, %r44, 6;
	mul.wide.u32 	%rd57, %r50, 4;
	add.s64 	%rd58, %rd1, %rd57;
	ld.global.f32 	%f107, [%rd58];
	sub.f32 	%f108, %f106, %f107;
	fma.rn.f32 	%f109, %f108, %f108, %f105;
	ld.global.f32 	%f110, [%rd44+28];
	add.s32 	%r51, %r44, 7;
	mul.wide.u32 	%rd59, %r51, 4;
	add.s64 	%rd60, %rd1, %rd59;
	ld.global.f32 	%f111, [%rd60];
	sub.f32 	%f112, %f110, %f111;
	fma.rn.f32 	%f141, %f112, %f112, %f109;
	add.s32 	%r58, %r58, 8;
$L__BB0_7:
	setp.eq.s32 	%p6, %r9, 0;
	@%p6 bra 	$L__BB0_13;
	and.b32  	%r12, %r2, 3;
	setp.lt.u32 	%p7, %r9, 4;
	@%p7 bra 	$L__BB0_10;
	mul.wide.u32 	%rd61, %r58, 4;
	add.s64 	%rd62, %rd2, %rd61;
	ld.global.f32 	%f114, [%rd62];
	add.s32 	%r52, %r58, %r3;
	mul.wide.u32 	%rd63, %r52, 4;
	add.s64 	%rd64, %rd1, %rd63;
	ld.global.f32 	%f115, [%rd64];
	sub.f32 	%f116, %f114, %f115;
	fma.rn.f32 	%f117, %f116, %f116, %f141;
	ld.global.f32 	%f118, [%rd62+4];
	add.s32 	%r53, %r52, 1;
	mul.wide.u32 	%rd65, %r53, 4;
	add.s64 	%rd66, %rd1, %rd65;
	ld.global.f32 	%f119, [%rd66];
	sub.f32 	%f120, %f118, %f119;
	fma.rn.f32 	%f121, %f120, %f120, %f117;
	ld.global.f32 	%f122, [%rd62+8];
	add.s32 	%r54, %r52, 2;
	mul.wide.u32 	%rd67, %r54, 4;
	add.s64 	%rd68, %rd1, %rd67;
	ld.global.f32 	%f123, [%rd68];
	sub.f32 	%f124, %f122, %f123;
	fma.rn.f32 	%f125, %f124, %f124, %f121;
	ld.global.f32 	%f126, [%rd62+12];
	add.s32 	%r55, %r52, 3;
	mul.wide.u32 	%rd69, %r55, 4;
	add.s64 	%rd70, %rd1, %rd69;
	ld.global.f32 	%f127, [%rd70];
	sub.f32 	%f128, %f126, %f127;
	fma.rn.f32 	%f141, %f128, %f128, %f125;
	add.s32 	%r58, %r58, 4;
$L__BB0_10:
	setp.eq.s32 	%p8, %r12, 0;
	@%p8 bra 	$L__BB0_13;
	add.s32 	%r61, %r58, %r3;
	mul.wide.u32 	%rd71, %r58, 4;
	add.s64 	%rd77, %rd2, %rd71;
	neg.s32 	%r60, %r12;
$L__BB0_12:
	.pragma "nounroll";
	ld.global.f32 	%f129, [%rd77];
	mul.wide.u32 	%rd72, %r61, 4;
	add.s64 	%rd73, %rd1, %rd72;
	ld.global.f32 	%f130, [%rd73];
	sub.f32 	%f131, %f129, %f130;
	fma.rn.f32 	%f141, %f131, %f131, %f141;
	add.s32 	%r61, %r61, 1;
	add.s64 	%rd77, %rd77, 4;
	add.s32 	%r60, %r60, 1;
	setp.ne.s32 	%p9, %r60, 0;
	@%p9 bra 	$L__BB0_12;
$L__BB0_13:
	cvta.to.global.u64 	%rd74, %rd6;
	sqrt.rn.f32 	%f132, %f141;
	mul.wide.u32 	%rd75, %r1, 4;
	add.s64 	%rd76, %rd74, %rd75;
	st.global.f32 	[%rd76], %f132;
	ret;

}


// ===== COMPILED SASS (sm_100) =====

	.target	sm_100

	.elftype	@"ET_EXEC"


//--------------------- .note.nv.tkinfo           --------------------------
	.section	.note.nv.tkinfo,"",@"SHT_NOTE"
	.sectionflags	@"SHF_NOTE_NV_TKINFO"
	.tkinfo
        /*0018*/ 	.word	0x00000002
        /*0030*/ 	.string	""
        /*0030*/ 	.string	"ptxas"
        /*0030*/ 	.string	"Cuda compilation tools, release 13.0, V13.0.88"
        /*0030*/ 	.string	"Build cuda_13.0.r13.0/compiler.36424714_0"
        /*0030*/ 	.string	"-arch sm_100 -m 64 "



//--------------------- .note.nv.cuinfo           --------------------------
	.section	.note.nv.cuinfo,"",@"SHT_NOTE"
	.sectionflags	@"SHF_NOTE_NV_CUINFO"
        /*0018*/ 	.short	0x0002
        /*001a*/ 	.short	0x0064
        /*001c*/ 	.short	0x0082
	.zero		2


//--------------------- .nv.info                  --------------------------
	.section	.nv.info,"",@"SHT_CUDA_INFO"
	.align	4


	//----- nvinfo : EIATTR_REGCOUNT
	.align		4
        /*0000*/ 	.byte	0x04, 0x2f
        /*0002*/ 	.short	(.L_1 - .L_0)
	.align		4
.L_0:
        /*0004*/ 	.word	index@(_Z16computeDistancesPfS_S_jj)
        /*0008*/ 	.word	0x00000020


	//----- nvinfo : EIATTR_FRAME_SIZE
	.align		4
.L_1:
        /*000c*/ 	.byte	0x04, 0x11
        /*000e*/ 	.short	(.L_3 - .L_2)
	.align		4
.L_2:
        /*0010*/ 	.word	index@($__internal_0_$__cuda_sm20_sqrt_rn_f32_slowpath)
        /*0014*/ 	.word	0x00000000


	//----- nvinfo : EIATTR_FRAME_SIZE
	.align		4
.L_3:
        /*0018*/ 	.byte	0x04, 0x11
        /*001a*/ 	.short	(.L_5 - .L_4)
	.align		4
.L_4:
        /*001c*/ 	.word	index@(_Z16computeDistancesPfS_S_jj)
        /*0020*/ 	.word	0x00000000


	//----- nvinfo : EIATTR_MIN_STACK_SIZE
	.align		4
.L_5:
        /*0024*/ 	.byte	0x04, 0x12
        /*0026*/ 	.short	(.L_7 - .L_6)
	.align		4
.L_6:
        /*0028*/ 	.word	index@(_Z16computeDistancesPfS_S_jj)
        /*002c*/ 	.word	0x00000000
.L_7:


//--------------------- .nv.compat                --------------------------
	.section	.nv.compat,"",@"SHT_CUDA_COMPAT_INFO"
	.align	4
        /*0000*/ 	.byte	0x02, 0x09, 0x00, 0x00, 0x02, 0x02, 0x01, 0x00, 0x02, 0x05, 0x05, 0x00, 0x03, 0x07, 0x01, 0x01
        /*0010*/ 	.byte	0x02, 0x03, 0x00, 0x00, 0x02, 0x06, 0x01, 0x00, 0x04, 0x0b, 0x08, 0x00, 0x01, 0x00, 0x00, 0x00
        /*0020*/ 	.byte	0x00, 0x00, 0x00, 0x00


//--------------------- .nv.info._Z16computeDistancesPfS_S_jj --------------------------
	.section	.nv.info._Z16computeDistancesPfS_S_jj,"",@"SHT_CUDA_INFO"
	.sectionflags	@""
	.align	4


	//----- nvinfo : EIATTR_CUDA_API_VERSION
	.align		4
        /*0000*/ 	.byte	0x04, 0x37
        /*0002*/ 	.short	(.L_9 - .L_8)
.L_8:
        /*0004*/ 	.word	0x00000082


	//----- nvinfo : EIATTR_KPARAM_INFO
	.align		4
.L_9:
        /*0008*/ 	.byte	0x04, 0x17
        /*000a*/ 	.short	(.L_11 - .L_10)
.L_10:
        /*000c*/ 	.word	0x00000000
        /*0010*/ 	.short	0x0004
        /*0012*/ 	.short	0x001c
        /*0014*/ 	.byte	0x00, 0xf0, 0x11, 0x00


	//----- nvinfo : EIATTR_KPARAM_INFO
	.align		4
.L_11:
        /*0018*/ 	.byte	0x04, 0x17
        /*001a*/ 	.short	(.L_13 - .L_12)
.L_12:
        /*001c*/ 	.word	0x00000000
        /*0020*/ 	.short	0x0003
        /*0022*/ 	.short	0x0018
        /*0024*/ 	.byte	0x00, 0xf0, 0x11, 0x00


	//----- nvinfo : EIATTR_KPARAM_INFO
	.align		4
.L_13:
        /*0028*/ 	.byte	0x04, 0x17
        /*002a*/ 	.short	(.L_15 - .L_14)
.L_14:
        /*002c*/ 	.word	0x00000000
        /*0030*/ 	.short	0x0002
        /*0032*/ 	.short	0x0010
        /*0034*/ 	.byte	0x00, 0xf5, 0x21, 0x00


	//----- nvinfo : EIATTR_KPARAM_INFO
	.align		4
.L_15:
        /*0038*/ 	.byte	0x04, 0x17
        /*003a*/ 	.short	(.L_17 - .L_16)
.L_16:
        /*003c*/ 	.word	0x00000000
        /*0040*/ 	.short	0x0001
        /*0042*/ 	.short	0x0008
        /*0044*/ 	.byte	0x00, 0xf5, 0x21, 0x00


	//----- nvinfo : EIATTR_KPARAM_INFO
	.align		4
.L_17:
        /*0048*/ 	.byte	0x04, 0x17
        /*004a*/ 	.short	(.L_19 - .L_18)
.L_18:
        /*004c*/ 	.word	0x00000000
        /*0050*/ 	.short	0x0000
        /*0052*/ 	.short	0x0000
        /*0054*/ 	.byte	0x00, 0xf5, 0x21, 0x00


	//----- nvinfo : EIATTR_SPARSE_MMA_MASK
	.align		4
.L_19:
        /*0058*/ 	.byte	0x03, 0x50
        /*005a*/ 	.short	0x0000


	//----- nvinfo : EIATTR_MAXREG_COUNT
	.align		4
        /*005c*/ 	.byte	0x03, 0x1b
        /*005e*/ 	.short	0x00ff


	//----- nvinfo : EIATTR_MERCURY_ISA_VERSION
	.align		4
        /*0060*/ 	.byte	0x03, 0x5f
        /*0062*/ 	.short	0x0101


	//----- nvinfo : EIATTR_VRC_CTA_INIT_COUNT
	.align		4
        /*0064*/ 	.byte	0x02, 0x4a
	.zero		1
	.zero		1


	//----- nvinfo : EIATTR_EXIT_INSTR_OFFSETS
	.align		4
        /*0068*/ 	.byte	0x04, 0x1c
        /*006a*/ 	.short	(.L_21 - .L_20)


	//   ....[0]....
.L_20:
        /*006c*/ 	.word	0x00000f90


	//----- nvinfo : EIATTR_CRS_STACK_SIZE
	.align		4
.L_21:
        /*0070*/ 	.byte	0x04, 0x1e
        /*0072*/ 	.short	(.L_23 - .L_22)
.L_22:
        /*0074*/ 	.word	0x00000000


	//----- nvinfo : EIATTR_CBANK_PARAM_SIZE
	.align		4
.L_23:
        /*0078*/ 	.byte	0x03, 0x19
        /*007a*/ 	.short	0x0020


	//----- nvinfo : EIATTR_PARAM_CBANK
	.align		4
        /*007c*/ 	.byte	0x04, 0x0a
        /*007e*/ 	.short	(.L_25 - .L_24)
	.align		4
.L_24:
        /*0080*/ 	.word	index@(.nv.constant0._Z16computeDistancesPfS_S_jj)
        /*0084*/ 	.short	0x0380
        /*0086*/ 	.short	0x0020


	//----- nvinfo : EIATTR_SW_WAR
	.align		4
.L_25:
        /*0088*/ 	.byte	0x04, 0x36
        /*008a*/ 	.short	(.L_27 - .L_26)
.L_26:
        /*008c*/ 	.word	0x00000008
.L_27:


//--------------------- .nv.callgraph             --------------------------
	.section	.nv.callgraph,"",@"SHT_CUDA_CALLGRAPH"
	.align	4
	.sectionentsize	8
	.align		4
        /*0000*/ 	.word	0x00000000
	.align		4
        /*0004*/ 	.word	0xffffffff
	.align		4
        /*0008*/ 	.word	0x00000000
	.align		4
        /*000c*/ 	.word	0xfffffffe
	.align		4
        /*0010*/ 	.word	0x00000000
	.align		4
        /*0014*/ 	.word	0xfffffffd
	.align		4
        /*0018*/ 	.word	0x00000000
	.align		4
        /*001c*/ 	.word	0xfffffffc


//--------------------- .text._Z16computeDistancesPfS_S_jj --------------------------
	.section	.text._Z16computeDistancesPfS_S_jj,"ax",@progbits
	.align	128
        .global         _Z16computeDistancesPfS_S_jj
        .type           _Z16computeDistancesPfS_S_jj,@function
        .size           _Z16computeDistancesPfS_S_jj,(.L_x_11 - _Z16computeDistancesPfS_S_jj)
        .other          _Z16computeDistancesPfS_S_jj,@"STO_CUDA_ENTRY STV_DEFAULT"
_Z16computeDistancesPfS_S_jj:
.text._Z16computeDistancesPfS_S_jj:
[----:B------:R-:W-:Y:S01]  /*0000*/  LDC R1, c[0x0][0x37c] ;  /* 0x0000df00ff017b82 */ /* 0x000fe20000000800 */
[----:B------:R-:W0:Y:S01]  /*0010*/  LDCU.64 UR4, c[0x0][0x398] ;  /* 0x00007300ff0477ac */ /* 0x000e220008000a00 */
[----:B------:R-:W1:Y:S06]  /*0020*/  S2R R3, SR_TID.X ;  /* 0x0000000000037919 */ /* 0x000e6c0000002100 */
[----:B------:R-:W1:Y:S01]  /*0030*/  S2UR UR6, SR_CTAID.X ;  /* 0x00000000000679c3 */ /* 0x000e620000002500 */
[----:B------:R-:W-:Y:S01]  /*0040*/  HFMA2 R25, -RZ, RZ, 0, 0 ;  /* 0x00000000ff197431 */ /* 0x000fe200000001ff */
[----:B------:R-:W2:Y:S06]  /*0050*/  LDCU.64 UR8, c[0x0][0x358] ;  /* 0x00006b00ff0877ac */ /* 0x000eac0008000a00 */
[----:B------:R-:W1:Y:S01]  /*0060*/  LDC R0, c[0x0][0x360] ;  /* 0x0000d800ff007b82 */ /* 0x000e620000000800 */
[----:B0-----:R-:W-:-:S04]  /*0070*/  UIMAD UR4, UR5, UR4, URZ ;  /* 0x00000004050472a4 */ /* 0x001fc8000f8e02ff */
[----:B------:R-:W-:Y:S01]  /*0080*/  UISETP.NE.AND UP0, UPT, UR4, URZ, UPT ;  /* 0x000000ff0400728c */ /* 0x000fe2000bf05270 */
[----:B-1----:R-:W-:-:S08]  /*0090*/  IMAD R0, R0, UR6, R3 ;  /* 0x0000000600007c24 */ /* 0x002fd0000f8e0203 */
[----:B--2---:R-:W-:Y:S05]  /*00a0*/  BRA.U !UP0, `(.L_x_0) ;  /* 0x0000000d08787547 */ /* 0x004fea000b800000 */
[----:B------:R-:W-:Y:S02]  /*00b0*/  UISETP.GE.U32.AND UP0, UPT, UR4, 0x10, UPT ;  /* 0x000000100400788c */ /* 0x000fe4000bf06070 */
[----:B------:R-:W-:Y:S01]  /*00c0*/  IMAD R2, R0, UR4, RZ ;  /* 0x0000000400027c24 */ /* 0x000fe2000f8e02ff */
[----:B------:R-:W-:Y:S01]  /*00d0*/  ULOP3.LUT UR5, UR4, 0xf, URZ, 0xc0, !UPT ;  /* 0x0000000f04057892 */ /* 0x000fe2000f8ec0ff */
[----:B------:R-:W-:Y:S02]  /*00e0*/  MOV R25, RZ ;  /* 0x000000ff00197202 */ /* 0x000fe40000000f00 */
[----:B------:R-:W-:Y:S01]  /*00f0*/  MOV R3, RZ ;  /* 0x000000ff00037202 */ /* 0x000fe20000000f00 */
[----:B------:R-:W-:Y:S02]  /*0100*/  UISETP.NE.AND UP1, UPT, UR5, URZ, UPT ;  /* 0x000000ff0500728c */ /* 0x000fe4000bf25270 */
[----:B------:R-:W-:Y:S09]  /*0110*/  BRA.U !UP0, `(.L_x_1) ;  /* 0x0000000508a87547 */ /* 0x000ff2000b800000 */
[----:B------:R-:W-:Y:S01]  /*0120*/  ULOP3.LUT UR6, UR4, 0xfffffff0, URZ, 0xc0, !UPT ;  /* 0xfffffff004067892 */ /* 0x000fe2000f8ec0ff */
[----:B------:R-:W-:Y:S01]  /*0130*/  HFMA2 R5, -RZ, RZ, 0, 0 ;  /* 0x00000000ff057431 */ /* 0x000fe200000001ff */
[----:B------:R-:W-:-:S04]  /*0140*/  MOV R25, RZ ;  /* 0x000000ff00197202 */ /* 0x000fc80000000f00 */
[----:B------:R-:W-:-:S07]  /*0150*/  MOV R3, UR6 ;  /* 0x0000000600037c02 */ /* 0x000fce0008000f00 */
.L_x_2:
[----:B------:R-:W0:Y:S01]  /*0160*/  LDC.64 R12, c[0x0][0x388] ;  /* 0x0000e200ff0c7b82 */ /* 0x000e220000000a00 */
[----:B------:R-:W-:-:S04]  /*0170*/  IADD3 R4, PT, PT, R2, R5, RZ ;  /* 0x0000000502047210 */ /* 0x000fc80007ffe0ff */
[----:B------:R-:W-:-:S03]  /*0180*/  IADD3 R23, PT, PT, R4, 0x1, RZ ;  /* 0x0000000104177810 */ /* 0x000fc60007ffe0ff */
[----:B------:R-:W1:Y:S01]  /*0190*/  LDC.64 R14, c[0x0][0x380] ;  /* 0x0000e000ff0e7b82 */ /* 0x000e620000000a00 */
[C---:B------:R-:W-:Y:S02]  /*01a0*/  IADD3 R21, PT, PT, R4.reuse, 0x2, RZ ;  /* 0x0000000204157810 */ /* 0x040fe40007ffe0ff */
[C---:B------:R-:W-:Y:S02]  /*01b0*/  IADD3 R9, PT, PT, R4.reuse, 0x3, RZ ;  /* 0x0000000304097810 */ /* 0x040fe40007ffe0ff */
[C---:B------:R-:W-:Y:S01]  /*01c0*/  IADD3 R19, PT, PT, R4.reuse, 0x4, RZ ;  /* 0x0000000404137810 */ /* 0x040fe20007ffe0ff */
[----:B0-----:R-:W-:-:S04]  /*01d0*/  IMAD.WIDE.U32 R16, R4, 0x4, R12 ;  /* 0x0000000404107825 */ /* 0x001fc800078e000c */
[----:B------:R-:W-:Y:S01]  /*01e0*/  IMAD.WIDE.U32 R22, R23, 0x4, R12 ;  /* 0x0000000417167825 */ /* 0x000fe200078e000c */
[----:B------:R0:W2:Y:S03]  /*01f0*/  LDG.E R24, desc[UR8][R16.64] ;  /* 0x0000000810187981 */ /* 0x0000a6000c1e1900 */
[----:B-1----:R-:W-:Y:S01]  /*0200*/  IMAD.WIDE.U32 R14, R5, 0x4, R14 ;  /* 0x00000004050e7825 */ /* 0x002fe200078e000e */
[----:B------:R-:W3:Y:S04]  /*0210*/  LDG.E R7, desc[UR8][R22.64] ;  /* 0x0000000816077981 */ /* 0x000ee8000c1e1900 */
[----:B------:R-:W2:Y:S01]  /*0220*/  LDG.E R27, desc[UR8][R14.64] ;  /* 0x000000080e1b7981 */ /* 0x000ea2000c1e1900 */
[----:B------:R-:W-:Y:S01]  /*0230*/  IMAD.WIDE.U32 R20, R21, 0x4, R12 ;  /* 0x0000000415147825 */ /* 0x000fe200078e000c */
[----:B------:R-:W-:-:S02]  /*0240*/  IADD3 R29, PT, PT, R4, 0x5, RZ ;  /* 0x00000005041d7810 */ /* 0x000fc40007ffe0ff */
[----:B------:R-:W3:Y:S01]  /*0250*/  LDG.E R10, desc[UR8][R14.64+0x4] ;  /* 0x000004080e0a7981 */ /* 0x000ee2000c1e1900 */
[----:B------:R-:W-:-:S03]  /*0260*/  IMAD.WIDE.U32 R8, R9, 0x4, R12 ;  /* 0x0000000409087825 */ /* 0x000fc600078e000c */
[----:B------:R1:W4:Y:S01]  /*0270*/  LDG.E R6, desc[UR8][R20.64] ;  /* 0x0000000814067981 */ /* 0x000322000c1e1900 */
[----:B0-----:R-:W-:-:S03]  /*0280*/  IMAD.WIDE.U32 R16, R19, 0x4, R12 ;  /* 0x0000000413107825 */ /* 0x001fc600078e000c */
[----:B------:R-:W4:Y:S01]  /*0290*/  LDG.E R11, desc[UR8][R14.64+0x8] ;  /* 0x000008080e0b7981 */ /* 0x000f22000c1e1900 */
[----:B------:R-:W-:-:S03]  /*02a0*/  IMAD.WIDE.U32 R18, R29, 0x4, R12 ;  /* 0x000000041d127825 */ /* 0x000fc600078e000c */
[----:B------:R-:W5:Y:S01]  /*02b0*/  LDG.E R8, desc[UR8][R8.64] ;  /* 0x0000000808087981 */ /* 0x000f62000c1e1900 */
[----:B-1----:R-:W-:-:S03]  /*02c0*/  IADD3 R21, PT, PT, R4, 0x6, RZ ;  /* 0x0000000604157810 */ /* 0x002fc60007ffe0ff */
[----:B------:R-:W5:Y:S04]  /*02d0*/  LDG.E R22, desc[UR8][R16.64] ;  /* 0x0000000810167981 */ /* 0x000f68000c1e1900 */
[----:B------:R-:W5:Y:S04]  /*02e0*/  LDG.E R23, desc[UR8][R14.64+0x10] ;  /* 0x000010080e177981 */ /* 0x000f68000c1e1900 */
[----:B------:R-:W5:Y:S01]  /*02f0*/  LDG.E R9, desc[UR8][R14.64+0xc] ;  /* 0x00000c080e097981 */ /* 0x000f62000c1e1900 */
[----:B------:R-:W-:-:S03]  /*0300*/  IMAD.WIDE.U32 R20, R21, 0x4, R12 ;  /* 0x0000000415147825 */ /* 0x000fc600078e000c */
[----:B------:R0:W5:Y:S04]  /*0310*/  LDG.E R18, desc[UR8][R18.64] ;  /* 0x0000000812127981 */ /* 0x000168000c1e1900 */
[----:B------:R-:W5:Y:S04]  /*0320*/  LDG.E R29, desc[UR8][R14.64+0x14] ;  /* 0x000014080e1d7981 */ /* 0x000f68000c1e1900 */
[----:B------:R1:W5:Y:S04]  /*0330*/  LDG.E R21, desc[UR8][R20.64] ;  /* 0x0000000814157981 */ /* 0x000368000c1e1900 */
[----:B------:R-:W5:Y:S01]  /*0340*/  LDG.E R26, desc[UR8][R14.64+0x18] ;  /* 0x000018080e1a7981 */ /* 0x000f62000c1e1900 */
[----:B0-----:R-:W-:-:S02]  /*0350*/  IADD3 R19, PT, PT, R4, 0x8, RZ ;  /* 0x0000000804137810 */ /* 0x001fc40007ffe0ff */
[C---:B-1----:R-:W-:Y:S01]  /*0360*/  IADD3 R20, PT, PT, R4.reuse, 0xa, RZ ;  /* 0x0000000a04147810 */ /* 0x042fe20007ffe0ff */
[----:B--2---:R-:W-:Y:S01]  /*0370*/  FADD R24, R27, -R24 ;  /* 0x800000181b187221 */ /* 0x004fe20000000000 */
[----:B------:R-:W-:-:S03]  /*0380*/  IADD3 R27, PT, PT, R4, 0x7, RZ ;  /* 0x00000007041b7810 */ /* 0x000fc60007ffe0ff */
[----:B------:R-:W-:Y:S01]  /*0390*/  FFMA R24, R24, R24, R25 ;  /* 0x0000001818187223 */ /* 0x000fe20000000019 */
[----:B---3--:R-:W-:Y:S01]  /*03a0*/  FADD R7, R10, -R7 ;  /* 0x800000070a077221 */ /* 0x008fe20000000000 */
[----:B------:R-:W-:-:S04]  /*03b0*/  IMAD.WIDE.U32 R16, R27, 0x4, R12 ;  /* 0x000000041b107825 */ /* 0x000fc800078e000c */
[----:B------:R-:W-:Y:S01]  /*03c0*/  FFMA R24, R7, R7, R24 ;  /* 0x0000000707187223 */ /* 0x000fe20000000018 */
[----:B----4-:R-:W-:Y:S01]  /*03d0*/  FADD R11, R11, -R6 ;  /* 0x800000060b0b7221 */ /* 0x010fe20000000000 */
[----:B------:R-:W-:Y:S01]  /*03e0*/  IADD3 R27, PT, PT, R4, 0x9, RZ ;  /* 0x00000009041b7810 */ /* 0x000fe20007ffe0ff */
[----:B------:R-:W2:Y:S01]  /*03f0*/  LDG.E R16, desc[UR8][R16.64] ;  /* 0x0000000810107981 */ /* 0x000ea2000c1e1900 */
[----:B------:R-:W-:-:S04]  /*0400*/  IMAD.WIDE.U32 R6, R19, 0x4, R12 ;  /* 0x0000000413067825 */ /* 0x000fc800078e000c */
[----:B------:R-:W-:Y:S01]  /*0410*/  FFMA R24, R11, R11, R24 ;  /* 0x0000000b0b187223 */ /* 0x000fe20000000018 */
[----:B------:R-:W-:Y:S01]  /*0420*/  IMAD.WIDE.U32 R10, R27, 0x4, R12 ;  /* 0x000000041b0a7825 */ /* 0x000fe200078e000c */
[----:B------:R0:W3:Y:S04]  /*0430*/  LDG.E R19, desc[UR8][R6.64] ;  /* 0x0000000806137981 */ /* 0x0000e8000c1e1900 */
[----:B------:R-:W2:Y:S01]  /*0440*/  LDG.E R17, desc[UR8][R14.64+0x1c] ;  /* 0x00001c080e117981 */ /* 0x000ea2000c1e1900 */
[----:B-----5:R-:W-:Y:S01]  /*0450*/  FADD R23, R23, -R22 ;  /* 0x8000001617177221 */ /* 0x020fe20000000000 */
[----:B------:R-:W-:-:S04]  /*0460*/  FADD R25, R9, -R8 ;  /* 0x8000000809197221 */ /* 0x000fc80000000000 */
[----:B------:R-:W-:Y:S01]  /*0470*/  FFMA R24, R25, R25, R24 ;  /* 0x0000001919187223 */ /* 0x000fe20000000018 */
[C---:B------:R-:W-:Y:S01]  /*0480*/  IADD3 R25, PT, PT, R4.reuse, 0xc, RZ ;  /* 0x0000000c04197810 */ /* 0x040fe20007ffe0ff */
[----:B------:R-:W-:Y:S02]  /*0490*/  FADD R29, R29, -R18 ;  /* 0x800000121d1d7221 */ /* 0x000fe40000000000 */
[----:B------:R-:W3:Y:S01]  /*04a0*/  LDG.E R18, desc[UR8][R14.64+0x20] ;  /* 0x000020080e127981 */ /* 0x000ee2000c1e1900 */
[----:B0-----:R-:W-:Y:S01]  /*04b0*/  IADD3 R7, PT, PT, R4, 0xb, RZ ;  /* 0x0000000b04077810 */ /* 0x001fe20007ffe0ff */
[----:B------:R-:W-:-:S04]  /*04c0*/  IMAD.WIDE.U32 R8, R20, 0x4, R12 ;  /* 0x0000000414087825 */ /* 0x000fc800078e000c */
[----:B------:R-:W-:Y:S01]  /*04d0*/  FFMA R24, R23, R23, R24 ;  /* 0x0000001717187223 */ /* 0x000fe20000000018 */
[----:B------:R0:W4:Y:S04]  /*04e0*/  LDG.E R20, desc[UR8][R10.64] ;  /* 0x000000080a147981 */ /* 0x000128000c1e1900 */
[----:B------:R-:W4:Y:S01]  /*04f0*/  LDG.E R23, desc[UR8][R14.64+0x24] ;  /* 0x000024080e177981 */ /* 0x000f22000c1e1900 */
[--C-:B------:R-:W-:Y:S01]  /*0500*/  IMAD.WIDE.U32 R6, R7, 0x4, R12.reuse ;  /* 0x0000000407067825 */ /* 0x100fe200078e000c */
[----:B------:R-:W-:Y:S02]  /*0510*/  IADD3 R27, PT, PT, R4, 0xd, RZ ;  /* 0x0000000d041b7810 */ /* 0x000fe40007ffe0ff */
[----:B------:R1:W5:Y:S01]  /*0520*/  LDG.E R22, desc[UR8][R8.64] ;  /* 0x0000000808167981 */ /* 0x000362000c1e1900 */
[----:B0-----:R-:W-:-:S04]  /*0530*/  IMAD.WIDE.U32 R10, R25, 0x4, R12 ;  /* 0x00000004190a7825 */ /* 0x001fc800078e000c */
[----:B------:R-:W-:Y:S02]  /*0540*/  FADD R25, R26, -R21 ;  /* 0x800000151a197221 */ /* 0x000fe40000000000 */
[----:B------:R-:W5:Y:S01]  /*0550*/  LDG.E R21, desc[UR8][R14.64+0x28] ;  /* 0x000028080e157981 */ /* 0x000f62000c1e1900 */
[----:B------:R-:W-:-:S03]  /*0560*/  FFMA R28, R29, R29, R24 ;  /* 0x0000001d1d1c7223 */ /* 0x000fc60000000018 */
[----:B------:R0:W5:Y:S01]  /*0570*/  LDG.E R24, desc[UR8][R6.64] ;  /* 0x0000000806187981 */ /* 0x000162000c1e1900 */
[----:B-1----:R-:W-:-:S03]  /*0580*/  IMAD.WIDE.U32 R8, R27, 0x4, R12 ;  /* 0x000000041b087825 */ /* 0x002fc600078e000c */
[----:B------:R-:W5:Y:S04]  /*0590*/  LDG.E R26, desc[UR8][R14.64+0x2c] ;  /* 0x00002c080e1a7981 */ /* 0x000f68000c1e1900 */
[----:B------:R1:W5:Y:S01]  /*05a0*/  LDG.E R10, desc[UR8][R10.64] ;  /* 0x000000080a0a7981 */ /* 0x000362000c1e1900 */
[----:B0-----:R-:W-:-:S03]  /*05b0*/  IADD3 R7, PT, PT, R4, 0xe, RZ ;  /* 0x0000000e04077810 */ /* 0x001fc60007ffe0ff */
[----:B------:R-:W5:Y:S01]  /*05c0*/  LDG.E R29, desc[UR8][R14.64+0x30] ;  /* 0x000030080e1d7981 */ /* 0x000f62000c1e1900 */
[----:B------:R-:W-:Y:S01]  /*05d0*/  IADD3 R4, PT, PT, R4, 0xf, RZ ;  /* 0x0000000f04047810 */ /* 0x000fe20007ffe0ff */
[----:B------:R-:W-:Y:S02]  /*05e0*/  IMAD.WIDE.U32 R6, R7, 0x4, R12 ;  /* 0x0000000407067825 */ /* 0x000fe400078e000c */
[----:B------:R-:W5:Y:S02]  /*05f0*/  LDG.E R8, desc[UR8][R8.64] ;  /* 0x0000000808087981 */ /* 0x000f64000c1e1900 */
[----:B------:R-:W-:Y:S02]  /*0600*/  FFMA R28, R25, R25, R28 ;  /* 0x00000019191c7223 */ /* 0x000fe4000000001c */
[----:B------:R-:W5:Y:S01]  /*0610*/  LDG.E R27, desc[UR8][R14.64+0x34] ;  /* 0x000034080e1b7981 */ /* 0x000f62000c1e1900 */
[----:B------:R-:W-:-:S03]  /*0620*/  IMAD.WIDE.U32 R12, R4, 0x4, R12 ;  /* 0x00000004040c7825 */ /* 0x000fc600078e000c */
[----:B------:R-:W5:Y:S04]  /*0630*/  LDG.E R25, desc[UR8][R14.64+0x38] ;  /* 0x000038080e197981 */ /* 0x000f68000c1e1900 */
[----:B------:R-:W5:Y:S04]  /*0640*/  LDG.E R6, desc[UR8][R6.64] ;  /* 0x0000000806067981 */ /* 0x000f68000c1e1900 */
[----:B------:R-:W5:Y:S04]  /*0650*/  LDG.E R9, desc[UR8][R14.64+0x3c] ;  /* 0x00003c080e097981 */ /* 0x000f68000c1e1900 */
[----:B------:R-:W5:Y:S01]  /*0660*/  LDG.E R12, desc[UR8][R12.64] ;  /* 0x000000080c0c7981 */ /* 0x000f62000c1e1900 */
[----:B------:R-:W-:-:S04]  /*0670*/  IADD3 R5, PT, PT, R5, 0x10, RZ ;  /* 0x0000001005057810 */ /* 0x000fc80007ffe0ff */
[----:B------:R-:W-:Y:S01]  /*0680*/  ISETP.NE.AND P0, PT, R5, R3, PT ;  /* 0x000000030500720c */ /* 0x000fe20003f05270 */
[----:B--2---:R-:W-:-:S04]  /*0690*/  FADD R17, R17, -R16 ;  /* 0x8000001011117221 */ /* 0x004fc80000000000 */
[----:B------:R-:W-:Y:S01]  /*06a0*/  FFMA R28, R17, R17, R28 ;  /* 0x00000011111c7223 */ /* 0x000fe2000000001c */
[----:B---3--:R-:W-:-:S04]  /*06b0*/  FADD R19, R18, -R19 ;  /* 0x8000001312137221 */ /* 0x008fc80000000000 */
[----:B------:R-:W-:Y:S01]  /*06c0*/  FFMA R28, R19, R19, R28 ;  /* 0x00000013131c7223 */ /* 0x000fe2000000001c */
[----:B----4-:R-:W-:-:S04]  /*06d0*/  FADD R23, R23, -R20 ;  /* 0x8000001417177221 */ /* 0x010fc80000000000 */
[----:B------:R-:W-:Y:S01]  /*06e0*/  FFMA R28, R23, R23, R28 ;  /* 0x00000017171c7223 */ /* 0x000fe2000000001c */
[----:B-----5:R-:W-:-:S04]  /*06f0*/  FADD R21, R21, -R22 ;  /* 0x8000001615157221 */ /* 0x020fc80000000000 */
[----:B------:R-:W-:Y:S01]  /*0700*/  FFMA R28, R21, R21, R28 ;  /* 0x00000015151c7223 */ /* 0x000fe2000000001c */
[----:B-1----:R-:W-:-:S04]  /*0710*/  FADD R11, R26, -R24 ;  /* 0x800000181a0b7221 */ /* 0x002fc80000000000 */
[----:B------:R-:W-:Y:S01]  /*0720*/  FFMA R28, R11, R11, R28 ;  /* 0x0000000b0b1c7223 */ /* 0x000fe2000000001c */
[----:B------:R-:W-:-:S04]  /*0730*/  FADD R29, R29, -R10 ;  /* 0x8000000a1d1d7221 */ /* 0x000fc80000000000 */
[----:B------:R-:W-:Y:S01]  /*0740*/  FFMA R28, R29, R29, R28 ;  /* 0x0000001d1d1c7223 */ /* 0x000fe2000000001c */
[----:B------:R-:W-:-:S04]  /*0750*/  FADD R27, R27, -R8 ;  /* 0x800000081b1b7221 */ /* 0x000fc80000000000 */
[----:B------:R-:W-:Y:S01]  /*0760*/  FFMA R28, R27, R27, R28 ;  /* 0x0000001b1b1c7223 */ /* 0x000fe2000000001c */
[----:B------:R-:W-:-:S04]  /*0770*/  FADD R25, R25, -R6 ;  /* 0x8000000619197221 */ /* 0x000fc80000000000 */
[----:B------:R-:W-:Y:S01]  /*0780*/  FFMA R25, R25, R25, R28 ;  /* 0x0000001919197223 */ /* 0x000fe2000000001c */
[----:B------:R-:W-:-:S04]  /*0790*/  FADD R12, R9, -R12 ;  /* 0x8000000c090c7221 */ /* 0x000fc80000000000 */
[----:B------:R-:W-:Y:S01]  /*07a0*/  FFMA R25, R12, R12, R25 ;  /* 0x0000000c0c197223 */ /* 0x000fe20000000019 */
[----:B------:R-:W-:Y:S06]  /*07b0*/  @P0 BRA `(.L_x_2) ;  /* 0xfffffff800680947 */ /* 0x000fec000383ffff */
.L_x_1:
[----:B------:R-:W-:Y:S05]  /*07c0*/  BRA.U !UP1, `(.L_x_0) ;  /* 0x0000000509b07547 */ /* 0x000fea000b800000 */
[----:B------:R-:W-:Y:S02]  /*07d0*/  UISETP.GE.U32.AND UP0, UPT, UR5, 0x8, UPT ;  /* 0x000000080500788c */ /* 0x000fe4000bf06070 */
[----:B------:R-:W-:-:S04]  /*07e0*/  ULOP3.LUT UR6, UR4, 0x7, URZ, 0xc0, !UPT ;  /* 0x0000000704067892 */ /* 0x000fc8000f8ec0ff */
[----:B------:R-:W-:-:S03]  /*07f0*/  UISETP.NE.AND UP1, UPT, UR6, URZ, UPT ;  /* 0x000000ff0600728c */ /* 0x000fc6000bf25270 */
[----:B------:R-:W-:Y:S08]  /*0800*/  BRA.U !UP0, `(.L_x_3) ;  /* 0x0000000108d07547 */ /* 0x000ff0000b800000 */
[----:B------:R-:W0:Y:S01]  /*0810*/  LDC.64 R6, c[0x0][0x388] ;  /* 0x0000e200ff067b82 */ /* 0x000e220000000a00 */
[----:B------:R-:W-:-:S04]  /*0820*/  IADD3 R11, PT, PT, R2, R3, RZ ;  /* 0x00000003020b7210 */ /* 0x000fc80007ffe0ff */
[C---:B------:R-:W-:Y:S02]  /*0830*/  IADD3 R23, PT, PT, R11.reuse, 0x1, RZ ;  /* 0x000000010b177810 */ /* 0x040fe40007ffe0ff */
[C---:B------:R-:W-:Y:S01]  /*0840*/  IADD3 R29, PT, PT, R11.reuse, 0x2, RZ ;  /* 0x000000020b1d7810 */ /* 0x040fe20007ffe0ff */
[----:B------:R-:W1:Y:S01]  /*0850*/  LDC.64 R4, c[0x0][0x380] ;  /* 0x0000e000ff047b82 */ /* 0x000e620000000a00 */
[C---:B------:R-:W-:Y:S02]  /*0860*/  IADD3 R15, PT, PT, R11.reuse, 0x3, RZ ;  /* 0x000000030b0f7810 */ /* 0x040fe40007ffe0ff */
[C---:B------:R-:W-:Y:S01]  /*0870*/  IADD3 R9, PT, PT, R11.reuse, 0x4, RZ ;  /* 0x000000040b097810 */ /* 0x040fe20007ffe0ff */
[----:B0-----:R-:W-:-:S04]  /*0880*/  IMAD.WIDE.U32 R12, R11, 0x4, R6 ;  /* 0x000000040b0c7825 */ /* 0x001fc800078e0006 */
[----:B------:R-:W-:Y:S01]  /*0890*/  IMAD.WIDE.U32 R22, R23, 0x4, R6 ;  /* 0x0000000417167825 */ /* 0x000fe200078e0006 */
[----:B------:R0:W2:Y:S03]  /*08a0*/  LDG.E R17, desc[UR8][R12.64] ;  /* 0x000000080c117981 */ /* 0x0000a6000c1e1900 */
[----:B-1----:R-:W-:Y:S01]  /*08b0*/  IMAD.WIDE.U32 R4, R3, 0x4, R4 ;  /* 0x0000000403047825 */ /* 0x002fe200078e0004 */
[----:B------:R1:W3:Y:S04]  /*08c0*/  LDG.E R20, desc[UR8][R22.64] ;  /* 0x0000000816147981 */ /* 0x0002e8000c1e1900 */
[----:B------:R-:W2:Y:S01]  /*08d0*/  LDG.E R16, desc[UR8][R4.64] ;  /* 0x0000000804107981 */ /* 0x000ea2000c1e1900 */
[----:B------:R-:W-:-:S03]  /*08e0*/  IMAD.WIDE.U32 R28, R29, 0x4, R6 ;  /* 0x000000041d1c7825 */ /* 0x000fc600078e0006 */
[----:B------:R-:W3:Y:S01]  /*08f0*/  LDG.E R21, desc[UR8][R4.64+0x4] ;  /* 0x0000040804157981 */ /* 0x000ee2000c1e1900 */
[--C-:B------:R-:W-:Y:S01]  /*0900*/  IMAD.WIDE.U32 R14, R15, 0x4, R6.reuse ;  /* 0x000000040f0e7825 */ /* 0x100fe200078e0006 */
[----:B0-----:R-:W-:Y:S02]  /*0910*/  IADD3 R13, PT, PT, R11, 0x5, RZ ;  /* 0x000000050b0d7810 */ /* 0x001fe40007ffe0ff */
[----:B------:R-:W4:Y:S01]  /*0920*/  LDG.E R18, desc[UR8][R28.64] ;  /* 0x000000081c127981 */ /* 0x000f22000c1e1900 */
[----:B------:R-:W-:-:S03]  /*0930*/  IMAD.WIDE.U32 R8, R9, 0x4, R6 ;  /* 0x0000000409087825 */ /* 0x000fc600078e0006 */
[----:B------:R-:W4:Y:S01]  /*0940*/  LDG.E R19, desc[UR8][R4.64+0x8] ;  /* 0x0000080804137981 */ /* 0x000f22000c1e1900 */
[----:B------:R-:W-:Y:S01]  /*0950*/  IADD3 R10, PT, PT, R11, 0x6, RZ ;  /* 0x000000060b0a7810 */ /* 0x000fe20007ffe0ff */
[--C-:B------:R-:W-:Y:S02]  /*0960*/  IMAD.WIDE.U32 R12, R13, 0x4, R6.reuse ;  /* 0x000000040d0c7825 */ /* 0x100fe400078e0006 */
[----:B------:R-:W5:Y:S04]  /*0970*/  LDG.E R14, desc[UR8][R14.64] ;  /* 0x000000080e0e7981 */ /* 0x000f68000c1e1900 */
[----:B------:R-:W5:Y:S01]  /*0980*/  LDG.E R23, desc[UR8][R4.64+0xc] ;  /* 0x00000c0804177981 */ /* 0x000f62000c1e1900 */
[----:B-1----:R-:W-:Y:S01]  /*0990*/  IADD3 R22, PT, PT, R11, 0x7, RZ ;  /* 0x000000070b167810 */ /* 0x002fe20007ffe0ff */
[----:B------:R-:W-:-:S02]  /*09a0*/  IMAD.WIDE.U32 R10, R10, 0x4, R6 ;  /* 0x000000040a0a7825 */ /* 0x000fc400078e0006 */
[----:B------:R-:W5:Y:S04]  /*09b0*/  LDG.E R8, desc[UR8][R8.64] ;  /* 0x0000000808087981 */ /* 0x000f68000c1e1900 */
[----:B------:R-:W5:Y:S01]  /*09c0*/  LDG.E R27, desc[UR8][R4.64+0x10] ;  /* 0x00001008041b7981 */ /* 0x000f62000c1e1900 */
[----:B------:R-:W-:-:S03]  /*09d0*/  IMAD.WIDE.U32 R6, R22, 0x4, R6 ;  /* 0x0000000416067825 */ /* 0x000fc600078e0006 */
[----:B------:R-:W5:Y:S04]  /*09e0*/  LDG.E R12, desc[UR8][R12.64] ;  /* 0x000000080c0c7981 */ /* 0x000f68000c1e1900 */
[----:B------:R-:W5:Y:S04]  /*09f0*/  LDG.E R29, desc[UR8][R4.64+0x14] ;  /* 0x00001408041d7981 */ /* 0x000f68000c1e1900 */
[----:B------:R-:W5:Y:S04]  /*0a00*/  LDG.E R10, desc[UR8][R10.64] ;  /* 0x000000080a0a7981 */ /* 0x000f68000c1e1900 */
[----:B------:R-:W5:Y:S04]  /*0a10*/  LDG.E R15, desc[UR8][R4.64+0x18] ;  /* 0x00001808040f7981 */ /* 0x000f68000c1e1900 */
[----:B------:R-:W5:Y:S04]  /*0a20*/  LDG.E R6, desc[UR8][R6.64] ;  /* 0x0000000806067981 */ /* 0x000f68000c1e1900 */
[----:B------:R-:W5:Y:S01]  /*0a30*/  LDG.E R9, desc[UR8][R4.64+0x1c] ;  /* 0x00001c0804097981 */ /* 0x000f62000c1e1900 */
[----:B------:R-:W-:Y:S01]  /*0a40*/  IADD3 R3, PT, PT, R3, 0x8, RZ ;  /* 0x0000000803037810 */ /* 0x000fe20007ffe0ff */
        /* <DEDUP_REMOVED lines=15> */
[----:B------:R-:W-:-:S07]  /*0b40*/  FFMA R25, R9, R9, R16 ;  /* 0x0000000909197223 */ /* 0x000fce0000000010 */
.L_x_3:
[----:B------:R-:W-:Y:S05]  /*0b50*/  BRA.U !UP1, `(.L_x_0) ;  /* 0x0000000109cc7547 */ /* 0x000fea000b800000 */
[----:B------:R-:W-:Y:S02]  /*0b60*/  UISETP.GE.U32.AND UP0, UPT, UR6, 0x4, UPT ;  /* 0x000000040600788c */ /* 0x000fe4000bf06070 */
[----:B------:R-:W-:-:S04]  /*0b70*/  ULOP3.LUT UR4, UR4, 0x3, URZ, 0xc0, !UPT ;  /* 0x0000000304047892 */ /* 0x000fc8000f8ec0ff */
[----:B------:R-:W-:-:S03]  /*0b80*/  UISETP.NE.AND UP1, UPT, UR4, URZ, UPT ;  /* 0x000000ff0400728c */ /* 0x000fc6000bf25270 */
[----:B------:R-:W-:Y:S08]  /*0b90*/  BRA.U !UP0, `(.L_x_4) ;  /* 0x0000000108707547 */ /* 0x000ff0000b800000 */
[----:B------:R-:W0:Y:S01]  /*0ba0*/  LDC.64 R4, c[0x0][0x388] ;  /* 0x0000e200ff047b82 */ /* 0x000e220000000a00 */
[----:B------:R-:W-:-:S04]  /*0bb0*/  IADD3 R13, PT, PT, R2, R3, RZ ;  /* 0x00000003020d7210 */ /* 0x000fc80007ffe0ff */
[----:B------:R-:W-:-:S03]  /*0bc0*/  IADD3 R11, PT, PT, R13, 0x1, RZ ;  /* 0x000000010d0b7810 */ /* 0x000fc60007ffe0ff */
[----:B------:R-:W1:Y:S01]  /*0bd0*/  LDC.64 R6, c[0x0][0x380] ;  /* 0x0000e000ff067b82 */ /* 0x000e620000000a00 */
[C---:B------:R-:W-:Y:S02]  /*0be0*/  IADD3 R15, PT, PT, R13.reuse, 0x2, RZ ;  /* 0x000000020d0f7810 */ /* 0x040fe40007ffe0ff */
[C---:B------:R-:W-:Y:S01]  /*0bf0*/  IADD3 R17, PT, PT, R13.reuse, 0x3, RZ ;  /* 0x000000030d117810 */ /* 0x040fe20007ffe0ff */
[----:B0-----:R-:W-:-:S04]  /*0c00*/  IMAD.WIDE.U32 R8, R13, 0x4, R4 ;  /* 0x000000040d087825 */ /* 0x001fc800078e0004 */
[----:B------:R-:W-:Y:S02]  /*0c10*/  IMAD.WIDE.U32 R10, R11, 0x4, R4 ;  /* 0x000000040b0a7825 */ /* 0x000fe400078e0004 */
[----:B------:R-:W2:Y:S02]  /*0c20*/  LDG.E R9, desc[UR8][R8.64] ;  /* 0x0000000808097981 */ /* 0x000ea4000c1e1900 */
[----:B-1----:R-:W-:Y:S02]  /*0c30*/  IMAD.WIDE.U32 R6, R3, 0x4, R6 ;  /* 0x0000000403067825 */ /* 0x002fe400078e0006 */
[----:B------:R-:W3:Y:S02]  /*0c40*/  LDG.E R10, desc[UR8][R10.64] ;  /* 0x000000080a0a7981 */ /* 0x000ee4000c1e1900 */
[--C-:B------:R-:W-:Y:S02]  /*0c50*/  IMAD.WIDE.U32 R12, R15, 0x4, R4.reuse ;  /* 0x000000040f0c7825 */ /* 0x100fe400078e0004 */
[----:B------:R-:W2:Y:S02]  /*0c60*/  LDG.E R14, desc[UR8][R6.64] ;  /* 0x00000008060e7981 */ /* 0x000ea4000c1e1900 */
[----:B------:R-:W-:-:S02]  /*0c70*/  IMAD.WIDE.U32 R4, R17, 0x4, R4 ;  /* 0x0000000411047825 */ /* 0x000fc400078e0004 */
[----:B------:R-:W3:Y:S04]  /*0c80*/  LDG.E R15, desc[UR8][R6.64+0x4] ;  /* 0x00000408060f7981 */ /* 0x000ee8000c1e1900 */
[----:B------:R-:W4:Y:S04]  /*0c90*/  LDG.E R13, desc[UR8][R12.64] ;  /* 0x000000080c0d7981 */ /* 0x000f28000c1e1900 */
[----:B------:R-:W4:Y:S04]  /*0ca0*/  LDG.E R16, desc[UR8][R6.64+0x8] ;  /* 0x0000080806107981 */ /* 0x000f28000c1e1900 */
        /* <DEDUP_REMOVED lines=10> */
[----:B------:R-:W-:-:S07]  /*0d50*/  FFMA R25, R25, R25, R14 ;  /* 0x0000001919197223 */ /* 0x000fce000000000e */
.L_x_4:
[----:B------:R-:W-:Y:S05]  /*0d60*/  BRA.U !UP1, `(.L_x_0) ;  /* 0x0000000109487547 */ /* 0x000fea000b800000 */
[----:B------:R-:W0:Y:S01]  /*0d70*/  LDC.64 R6, c[0x0][0x380] ;  /* 0x0000e000ff067b82 */ /* 0x000e220000000a00 */
[----:B------:R-:W-:Y:S01]  /*0d80*/  IADD3 R9, PT, PT, R2, R3, RZ ;  /* 0x0000000302097210 */ /* 0x000fe20007ffe0ff */
[----:B------:R-:W-:-:S06]  /*0d90*/  UIADD3 UR4, UPT, UPT, -UR4, URZ, URZ ;  /* 0x000000ff04047290 */ /* 0x000fcc000fffe1ff */
[----:B------:R-:W1:Y:S01]  /*0da0*/  LDC.64 R4, c[0x0][0x388] ;  /* 0x0000e200ff047b82 */ /* 0x000e620000000a00 */
[----:B0-----:R-:W-:-:S03]  /*0db0*/  IMAD.WIDE.U32 R6, R3, 0x4, R6 ;  /* 0x0000000403067825 */ /* 0x001fc600078e0006 */
[----:B------:R-:W-:-:S07]  /*0dc0*/  MOV R10, R6 ;  /* 0x00000006000a7202 */ /* 0x000fce0000000f00 */
.L_x_5:
[----:B-1----:R-:W-:Y:S01]  /*0dd0*/  IMAD.WIDE.U32 R2, R9, 0x4, R4 ;  /* 0x0000000409027825 */ /* 0x002fe200078e0004 */
[----:B------:R-:W-:-:S05]  /*0de0*/  MOV R6, R10 ;  /* 0x0000000a00067202 */ /* 0x000fca0000000f00 */
[----:B------:R-:W2:Y:S04]  /*0df0*/  LDG.E R3, desc[UR8][R2.64] ;  /* 0x0000000802037981 */ /* 0x000ea8000c1e1900 */
[----:B------:R0:W2:Y:S01]  /*0e00*/  LDG.E R6, desc[UR8][R6.64] ;  /* 0x0000000806067981 */ /* 0x0000a2000c1e1900 */
[----:B------:R-:W-:-:S04]  /*0e10*/  UIADD3 UR4, UPT, UPT, UR4, 0x1, URZ ;  /* 0x0000000104047890 */ /* 0x000fc8000fffe0ff */
[----:B------:R-:W-:Y:S01]  /*0e20*/  UISETP.NE.AND UP0, UPT, UR4, URZ, UPT ;  /* 0x000000ff0400728c */ /* 0x000fe2000bf05270 */
[----:B------:R-:W-:Y:S02]  /*0e30*/  IADD3 R10, P0, PT, R10, 0x4, RZ ;  /* 0x000000040a0a7810 */ /* 0x000fe40007f1e0ff */
[----:B------:R-:W-:Y:S02]  /*0e40*/  IADD3 R9, PT, PT, R9, 0x1, RZ ;  /* 0x0000000109097810 */ /* 0x000fe40007ffe0ff */
[----:B0-----:R-:W-:Y:S01]  /*0e50*/  IADD3.X R7, PT, PT, RZ, R7, RZ, P0, !PT ;  /* 0x00000007ff077210 */ /* 0x001fe200007fe4ff */
[----:B--2---:R-:W-:-:S04]  /*0e60*/  FADD R8, R6, -R3 ;  /* 0x8000000306087221 */ /* 0x004fc80000000000 */
[----:B------:R-:W-:Y:S01]  /*0e70*/  FFMA R25, R8, R8, R25 ;  /* 0x0000000808197223 */ /* 0x000fe20000000019 */
[----:B------:R-:W-:Y:S06]  /*0e80*/  BRA.U UP0, `(.L_x_5) ;  /* 0xfffffffd00d07547 */ /* 0x000fec000b83ffff */
.L_x_0:
[----:B------:R-:W-:Y:S01]  /*0e90*/  IADD3 R2, PT, PT, R25, -0xd000000, RZ ;  /* 0xf300000019027810 */ /* 0x000fe20007ffe0ff */
[----:B------:R0:W1:Y:S01]  /*0ea0*/  MUFU.RSQ R4, R25 ;  /* 0x0000001900047308 */ /* 0x0000620000001400 */
[----:B------:R-:W-:Y:S02]  /*0eb0*/  BSSY.RECONVERGENT B0, `(.L_x_6) ;  /* 0x000000a000007945 */ /* 0x000fe40003800200 */
[----:B------:R-:W-:-:S13]  /*0ec0*/  ISETP.GT.U32.AND P0, PT, R2, 0x727fffff, PT ;  /* 0x727fffff0200780c */ /* 0x000fda0003f04070 */
[----:B0-----:R-:W-:Y:S05]  /*0ed0*/  @!P0 BRA `(.L_x_7) ;  /* 0x00000000000c8947 */ /* 0x001fea0003800000 */
[----:B------:R-:W-:-:S07]  /*0ee0*/  MOV R7, 0xf00 ;  /* 0x00000f0000077802 */ /* 0x000fce0000000f00 */
[----:B-1----:R-:W-:Y:S05]  /*0ef0*/  CALL.REL.NOINC `($__internal_0_$__cuda_sm20_sqrt_rn_f32_slowpath) ;  /* 0x0000000000287944 */ /* 0x002fea0003c00000 */
[----:B------:R-:W-:Y:S05]  /*0f00*/  BRA `(.L_x_8) ;  /* 0x0000000000107947 */ /* 0x000fea0003800000 */
.L_x_7:
[C---:B-1----:R-:W-:Y:S01]  /*0f10*/  FMUL.FTZ R2, R4.reuse, R25 ;  /* 0x0000001904027220 */ /* 0x042fe20000410000 */
[----:B------:R-:W-:-:S03]  /*0f20*/  FMUL.FTZ R3, R4, 0.5 ;  /* 0x3f00000004037820 */ /* 0x000fc60000410000 */
[----:B------:R-:W-:-:S04]  /*0f30*/  FFMA R5, -R2, R2, R25 ;  /* 0x0000000202057223 */ /* 0x000fc80000000119 */
[----:B------:R-:W-:-:S07]  /*0f40*/  FFMA R5, R5, R3, R2 ;  /* 0x0000000305057223 */ /* 0x000fce0000000002 */
.L_x_8:
[----:B------:R-:W-:Y:S05]  /*0f50*/  BSYNC.RECONVERGENT B0 ;  /* 0x0000000000007941 */ /* 0x000fea0003800200 */
.L_x_6:
[----:B------:R-:W0:Y:S02]  /*0f60*/  LDC.64 R2, c[0x0][0x390] ;  /* 0x0000e400ff027b82 */ /* 0x000e240000000a00 */
[----:B0-----:R-:W-:-:S05]  /*0f70*/  IMAD.WIDE.U32 R2, R0, 0x4, R2 ;  /* 0x0000000400027825 */ /* 0x001fca00078e0002 */
[----:B------:R-:W-:Y:S01]  /*0f80*/  STG.E desc[UR8][R2.64], R5 ;  /* 0x0000000502007986 */ /* 0x000fe2000c101908 */
[----:B------:R-:W-:Y:S05]  /*0f90*/  EXIT ;  /* 0x000000000000794d */ /* 0x000fea0003800000 */
        .weak           $__internal_0_$__cuda_sm20_sqrt_rn_f32_slowpath
        .type           $__internal_0_$__cuda_sm20_sqrt_rn_f32_slowpath,@function
        .size           $__internal_0_$__cuda_sm20_sqrt_rn_f32_slowpath,(.L_x_11 - $__internal_0_$__cuda_sm20_sqrt_rn_f32_slowpath)
$__internal_0_$__cuda_sm20_sqrt_rn_f32_slowpath:
[----:B------:R-:W-:-:S13]  /*0fa0*/  LOP3.LUT P0, RZ, R25, 0x7fffffff, RZ, 0xc0, !PT ;  /* 0x7fffffff19ff7812 */ /* 0x000fda000780c0ff */
[----:B------:R-:W-:Y:S01]  /*0fb0*/  @!P0 MOV R2, R25 ;  /* 0x0000001900028202 */ /* 0x000fe20000000f00 */
[----:B------:R-:W-:Y:S06]  /*0fc0*/  @!P0 BRA `(.L_x_9) ;  /* 0x0000000000408947 */ /* 0x000fec0003800000 */
[----:B------:R-:W-:-:S13]  /*0fd0*/  FSETP.GEU.FTZ.AND P0, PT, R25, RZ, PT ;  /* 0x000000ff1900720b */ /* 0x000fda0003f1e000 */
[----:B------:R-:W-:Y:S01]  /*0fe0*/  @!P0 MOV R2, 0x7fffffff ;  /* 0x7fffffff00028802 */ /* 0x000fe20000000f00 */
[----:B------:R-:W-:Y:S06]  /*0ff0*/  @!P0 BRA `(.L_x_9) ;  /* 0x0000000000348947 */ /* 0x000fec0003800000 */
[----:B------:R-:W-:-:S13]  /*1000*/  FSETP.GTU.FTZ.AND P0, PT, |R25|, +INF , PT ;  /* 0x7f8000001900780b */ /* 0x000fda0003f1c200 */
[----:B------:R-:W-:Y:S01]  /*1010*/  @P0 FADD.FTZ R2, R25, 1 ;  /* 0x3f80000019020421 */ /* 0x000fe20000010000 */
[----:B------:R-:W-:Y:S06]  /*1020*/  @P0 BRA `(.L_x_9) ;  /* 0x0000000000280947 */ /* 0x000fec0003800000 */
[----:B------:R-:W-:-:S13]  /*1030*/  FSETP.NEU.FTZ.AND P0, PT, |R25|, +INF , PT ;  /* 0x7f8000001900780b */ /* 0x000fda0003f1d200 */
[----:B------:R-:W-:-:S04]  /*1040*/  @P0 FFMA R3, R25, 1.84467440737095516160e+19, RZ ;  /* 0x5f80000019030823 */ /* 0x000fc800000000ff */
[----:B------:R-:W0:Y:S02]  /*1050*/  @P0 MUFU.RSQ R2, R3 ;  /* 0x0000000300020308 */ /* 0x000e240000001400 */
[----:B0-----:R-:W-:Y:S01]  /*1060*/  @P0 FMUL.FTZ R4, R3, R2 ;  /* 0x0000000203040220 */ /* 0x001fe20000410000 */
[----:B------:R-:W-:Y:S01]  /*1070*/  @P0 FMUL.FTZ R6, R2, 0.5 ;  /* 0x3f00000002060820 */ /* 0x000fe20000410000 */
[----:B------:R-:W-:Y:S02]  /*1080*/  @!P0 MOV R2, R25 ;  /* 0x0000001900028202 */ /* 0x000fe40000000f00 */
[----:B------:R-:W-:-:S04]  /*1090*/  @P0 FADD.FTZ R5, -R4, -RZ ;  /* 0x800000ff04050221 */ /* 0x000fc80000010100 */
[----:B------:R-:W-:-:S04]  /*10a0*/  @P0 FFMA R5, R4, R5, R3 ;  /* 0x0000000504050223 */ /* 0x000fc80000000003 */
[----:B------:R-:W-:-:S04]  /*10b0*/  @P0 FFMA R5, R5, R6, R4 ;  /* 0x0000000605050223 */ /* 0x000fc80000000004 */
[----:B------:R-:W-:-:S07]  /*10c0*/  @P0 FMUL.FTZ R2, R5, 2.3283064365386962891e-10 ;  /* 0x2f80000005020820 */ /* 0x000fce0000410000 */
.L_x_9:
[----:B------:R-:W-:Y:S01]  /*10d0*/  HFMA2 R3, -RZ, RZ, 0, 0 ;  /* 0x00000000ff037431 */ /* 0x000fe200000001ff */
[----:B------:R-:W-:Y:S02]  /*10e0*/  MOV R5, R2 ;  /* 0x0000000200057202 */ /* 0x000fe40000000f00 */
[----:B------:R-:W-:-:S04]  /*10f0*/  MOV R2, R7 ;  /* 0x0000000700027202 */ /* 0x000fc80000000f00 */
[----:B------:R-:W-:Y:S05]  /*1100*/  RET.REL.NODEC R2 `(_Z16computeDistancesPfS_S_jj) ;  /* 0xffffffec02bc7950 */ /* 0x000fea0003c3ffff */
.L_x_10:
[----:B------:R-:W-:-:S00]  /*1110*/  BRA `(.L_x_10) ;  /* 0xfffffffc00fc7947 */ /* 0x000fc0000383ffff */
[----:B------:R-:W-:-:S00]  /*1120*/  NOP ;  /* 0x0000000000007918 */ /* 0x000fc00000000000 */
        /* <DEDUP_REMOVED lines=13> */
.L_x_11:


//--------------------- .nv.shared.reserved.0     --------------------------
	.section	.nv.shared.reserved.0,"aw",@nobits
	.weak		__nv_reservedSMEM_offset_0_alias
	.size		__nv_reservedSMEM_offset_0_alias, 0, 64
	.other		__nv_reservedSMEM_offset_0_alias,@"STO_CUDA_RESERVED_SHARED STV_DEFAULT"
__nv_reservedSMEM_offset_0_alias:
	.zero		0
	.zero		64


//--------------------- .nv.constant0._Z16computeDistancesPfS_S_jj --------------------------
	.section	.nv.constant0._Z16computeDistancesPfS_S_jj,"a",@progbits
	.sectionflags	@""
	.align	4
.nv.constant0._Z16computeDistancesPfS_S_jj:
	.zero		928


//--------------------- SYMBOLS --------------------------

	.type		.nv.reservedSmem.offset0,@object
	.size		.nv.reservedSmem.offset0,0x4
